//
// Generated by NVIDIA NVVM Compiler
//
// Compiler Build ID: CL-36424714
// Cuda compilation tools, release 13.0, V13.0.88
// Based on NVVM 20.0.0
//

.version 9.0
.target sm_100
.address_size 64

	// .globl	_Z7Kernel3P4NodePiS1_PbS2_iS2_

.visible .entry _Z7Kernel3P4NodePiS1_PbS2_iS2_(
	.param .u64 .ptr .align 1 _Z7Kernel3P4NodePiS1_PbS2_iS2__param_0,
	.param .u64 .ptr .align 1 _Z7Kernel3P4NodePiS1_PbS2_iS2__param_1,
	.param .u64 .ptr .align 1 _Z7Kernel3P4NodePiS1_PbS2_iS2__param_2,
	.param .u64 .ptr .align 1 _Z7Kernel3P4NodePiS1_PbS2_iS2__param_3,
	.param .u64 .ptr .align 1 _Z7Kernel3P4NodePiS1_PbS2_iS2__param_4,
	.param .u32 _Z7Kernel3P4NodePiS1_PbS2_iS2__param_5,
	.param .u64 .ptr .align 1 _Z7Kernel3P4NodePiS1_PbS2_iS2__param_6
)
{
	.reg .pred 	%p<11>;
	.reg .b16 	%rs<12>;
	.reg .b32 	%r<32>;
	.reg .b64 	%rd<27>;

	ld.param.u64 	%rd9, [_Z7Kernel3P4NodePiS1_PbS2_iS2__param_0];
	ld.param.u64 	%rd10, [_Z7Kernel3P4NodePiS1_PbS2_iS2__param_1];
	ld.param.u64 	%rd11, [_Z7Kernel3P4NodePiS1_PbS2_iS2__param_2];
	ld.param.u64 	%rd12, [_Z7Kernel3P4NodePiS1_PbS2_iS2__param_3];
	ld.param.u64 	%rd13, [_Z7Kernel3P4NodePiS1_PbS2_iS2__param_4];
	ld.param.u64 	%rd14, [_Z7Kernel3P4NodePiS1_PbS2_iS2__param_6];
	cvta.to.global.u64 	%rd1, %rd14;
	cvta.to.global.u64 	%rd2, %rd13;
	cvta.to.global.u64 	%rd3, %rd11;
	cvta.to.global.u64 	%rd15, %rd12;
	mov.u32 	%r18, %ctaid.x;
	shl.b32 	%r19, %r18, 9;
	mov.u32 	%r20, %tid.x;
	add.s32 	%r1, %r19, %r20;
	cvt.s64.s32 	%rd16, %r1;
	add.s64 	%rd4, %rd15, %rd16;
	ld.global.u8 	%rs4, [%rd4];
	setp.ne.s16 	%p3, %rs4, 1;
	@%p3 bra 	$L__BB0_10;
	cvta.to.global.u64 	%rd17, %rd9;
	mov.b16 	%rs5, 0;
	st.global.u8 	[%rd4], %rs5;
	mul.wide.s32 	%rd18, %r1, 4;
	add.s64 	%rd5, %rd3, %rd18;
	ld.global.u32 	%r27, [%rd5];
	mul.wide.s32 	%rd19, %r1, 8;
	add.s64 	%rd6, %rd17, %rd19;
	ld.global.u32 	%r24, [%rd6+4];
	setp.lt.s32 	%p5, %r24, 1;
	mov.pred 	%p10, 0;
	@%p5 bra 	$L__BB0_8;
	ld.global.u32 	%r25, [%rd6];
	cvta.to.global.u64 	%rd7, %rd10;
	mov.b16 	%rs10, 0;
	mov.u32 	%r26, %r25;
$L__BB0_3:
	mul.wide.s32 	%rd20, %r26, 4;
	add.s64 	%rd21, %rd7, %rd20;
	ld.global.u32 	%r9, [%rd21];
	mul.wide.s32 	%rd22, %r9, 4;
	add.s64 	%rd8, %rd3, %rd22;
	ld.global.u32 	%r10, [%rd8];
	setp.ge.s32 	%p6, %r27, %r10;
	@%p6 bra 	$L__BB0_5;
	cvt.s64.s32 	%rd23, %r9;
	atom.global.min.s32 	%r21, [%rd8], %r27;
	add.s64 	%rd24, %rd2, %rd23;
	mov.b16 	%rs7, 1;
	st.global.u8 	[%rd24], %rs7;
	st.global.u8 	[%rd1], %rs7;
	ld.global.u32 	%r25, [%rd6];
	ld.global.u32 	%r24, [%rd6+4];
	bra.uni 	$L__BB0_6;
$L__BB0_5:
	setp.gt.s32 	%p7, %r27, %r10;
	selp.b16 	%rs10, 1, %rs10, %p7;
	mov.u32 	%r27, %r10;
$L__BB0_6:
	add.s32 	%r26, %r26, 1;
	add.s32 	%r22, %r24, %r25;
	setp.lt.s32 	%p8, %r26, %r22;
	@%p8 bra 	$L__BB0_3;
	and.b16  	%rs8, %rs10, 255;
	setp.eq.s16 	%p10, %rs8, 1;
$L__BB0_8:
	not.pred 	%p9, %p10;
	@%p9 bra 	$L__BB0_10;
	atom.global.min.s32 	%r23, [%rd5], %r27;
	add.s64 	%rd26, %rd2, %rd16;
	mov.b16 	%rs9, 1;
	st.global.u8 	[%rd26], %rs9;
	st.global.u8 	[%rd1], %rs9;
$L__BB0_10:
	ret;

}


// ===== COMPILED SASS (sm_100) =====

	.target	sm_100

	.elftype	@"ET_EXEC"


//--------------------- .note.nv.tkinfo           --------------------------
	.section	.note.nv.tkinfo,"",@"SHT_NOTE"
	.sectionflags	@"SHF_NOTE_NV_TKINFO"
	.tkinfo
        /*0018*/ 	.word	0x00000002
        /*0030*/ 	.string	""
        /*0030*/ 	.string	"ptxas"
        /*0030*/ 	.string	"Cuda compilation tools, release 13.0, V13.0.88"
        /*0030*/ 	.string	"Build cuda_13.0.r13.0/compiler.36424714_0"
        /*0030*/ 	.string	"-arch sm_100 -m 64 "



//--------------------- .note.nv.cuinfo           --------------------------
	.section	.note.nv.cuinfo,"",@"SHT_NOTE"
	.sectionflags	@"SHF_NOTE_NV_CUINFO"
        /*0018*/ 	.short	0x0002
        /*001a*/ 	.short	0x0064
        /*001c*/ 	.short	0x0082
	.zero		2


//--------------------- .nv.info                  --------------------------
	.section	.nv.info,"",@"SHT_CUDA_INFO"
	.align	4


	//----- nvinfo : EIATTR_REGCOUNT
	.align		4
        /*0000*/ 	.byte	0x04, 0x2f
        /*0002*/ 	.short	(.L_1 - .L_0)
	.align		4
.L_0:
        /*0004*/ 	.word	index@(_Z7Kernel3P4NodePiS1_PbS2_iS2_)
        /*0008*/ 	.word	0x00000019


	//----- nvinfo : EIATTR_FRAME_SIZE
	.align		4
.L_1:
        /*000c*/ 	.byte	0x04, 0x11
        /*000e*/ 	.short	(.L_3 - .L_2)
	.align		4
.L_2:
        /*0010*/ 	.word	index@(_Z7Kernel3P4NodePiS1_PbS2_iS2_)
        /*0014*/ 	.word	0x00000000


	//----- nvinfo : EIATTR_MIN_STACK_SIZE
	.align		4
.L_3:
        /*0018*/ 	.byte	0x04, 0x12
        /*001a*/ 	.short	(.L_5 - .L_4)
	.align		4
.L_4:
        /*001c*/ 	.word	index@(_Z7Kernel3P4NodePiS1_PbS2_iS2_)
        /*0020*/ 	.word	0x00000000
.L_5:


//--------------------- .nv.compat                --------------------------
	.section	.nv.compat,"",@"SHT_CUDA_COMPAT_INFO"
	.align	4
        /*0000*/ 	.byte	0x02, 0x09, 0x00, 0x00, 0x02, 0x02, 0x01, 0x00, 0x02, 0x05, 0x05, 0x00, 0x03, 0x07, 0x01, 0x01
        /*0010*/ 	.byte	0x02, 0x03, 0x00, 0x00, 0x02, 0x06, 0x01, 0x00, 0x04, 0x0b, 0x08, 0x00, 0x09, 0x00, 0x00, 0x00
        /*0020*/ 	.byte	0x00, 0x00, 0x00, 0x00


//--------------------- .nv.info._Z7Kernel3P4NodePiS1_PbS2_iS2_ --------------------------
	.section	.nv.info._Z7Kernel3P4NodePiS1_PbS2_iS2_,"",@"SHT_CUDA_INFO"
	.sectionflags	@""
	.align	4


	//----- nvinfo : EIATTR_CUDA_API_VERSION
	.align		4
        /*0000*/ 	.byte	0x04, 0x37
        /*0002*/ 	.short	(.L_7 - .L_6)
.L_6:
        /*0004*/ 	.word	0x00000082


	//----- nvinfo : EIATTR_KPARAM_INFO
	.align		4
.L_7:
        /*0008*/ 	.byte	0x04, 0x17
        /*000a*/ 	.short	(.L_9 - .L_8)
.L_8:
        /*000c*/ 	.word	0x00000000
        /*0010*/ 	.short	0x0006
        /*0012*/ 	.short	0x0030
        /*0014*/ 	.byte	0x00, 0xf5, 0x21, 0x00


	//----- nvinfo : EIATTR_KPARAM_INFO
	.align		4
.L_9:
        /*0018*/ 	.byte	0x04, 0x17
        /*001a*/ 	.short	(.L_11 - .L_10)
.L_10:
        /*001c*/ 	.word	0x00000000
        /*0020*/ 	.short	0x0005
        /*0022*/ 	.short	0x0028
        /*0024*/ 	.byte	0x00, 0xf0, 0x11, 0x00


	//----- nvinfo : EIATTR_KPARAM_INFO
	.align		4
.L_11:
        /*0028*/ 	.byte	0x04, 0x17
        /*002a*/ 	.short	(.L_13 - .L_12)
.L_12:
        /*002c*/ 	.word	0x00000000
        /*0030*/ 	.short	0x0004
        /*0032*/ 	.short	0x0020
        /*0034*/ 	.byte	0x00, 0xf5, 0x21, 0x00


	//----- nvinfo : EIATTR_KPARAM_INFO
	.align		4
.L_13:
        /*0038*/ 	.byte	0x04, 0x17
        /*003a*/ 	.short	(.L_15 - .L_14)
.L_14:
        /*003c*/ 	.word	0x00000000
        /*0040*/ 	.short	0x0003
        /*0042*/ 	.short	0x0018
        /*0044*/ 	.byte	0x00, 0xf5, 0x21, 0x00


	//----- nvinfo : EIATTR_KPARAM_INFO
	.align		4
.L_15:
        /*0048*/ 	.byte	0x04, 0x17
        /*004a*/ 	.short	(.L_17 - .L_16)
.L_16:
        /*004c*/ 	.word	0x00000000
        /*0050*/ 	.short	0x0002
        /*0052*/ 	.short	0x0010
        /*0054*/ 	.byte	0x00, 0xf5, 0x21, 0x00


	//----- nvinfo : EIATTR_KPARAM_INFO
	.align		4
.L_17:
        /*0058*/ 	.byte	0x04, 0x17
        /*005a*/ 	.short	(.L_19 - .L_18)
.L_18:
        /*005c*/ 	.word	0x00000000
        /*0060*/ 	.short	0x0001
        /*0062*/ 	.short	0x0008
        /*0064*/ 	.byte	0x00, 0xf5, 0x21, 0x00


	//----- nvinfo : EIATTR_KPARAM_INFO
	.align		4
.L_19:
        /*0068*/ 	.byte	0x04, 0x17
        /*006a*/ 	.short	(.L_21 - .L_20)
.L_20:
        /*006c*/ 	.word	0x00000000
        /*0070*/ 	.short	0x0000
        /*0072*/ 	.short	0x0000
        /*0074*/ 	.byte	0x00, 0xf5, 0x21, 0x00


	//----- nvinfo : EIATTR_SPARSE_MMA_MASK
	.align		4
.L_21:
        /*0078*/ 	.byte	0x03, 0x50
        /*007a*/ 	.short	0x0000


	//----- nvinfo : EIATTR_MAXREG_COUNT
	.align		4
        /*007c*/ 	.byte	0x03, 0x1b
        /*007e*/ 	.short	0x00ff


	//----- nvinfo : EIATTR_MERCURY_ISA_VERSION
	.align		4
        /*0080*/ 	.byte	0x03, 0x5f
        /*0082*/ 	.short	0x0101


	//----- nvinfo : EIATTR_VRC_CTA_INIT_COUNT
	.align		4
        /*0084*/ 	.byte	0x02, 0x4a
	.zero		1
	.zero		1


	//----- nvinfo : EIATTR_EXIT_INSTR_OFFSETS
	.align		4
        /*0088*/ 	.byte	0x04, 0x1c
        /*008a*/ 	.short	(.L_23 - .L_22)


	//   ....[0]....
.L_22:
        /*008c*/ 	.word	0x000000b0


	//   ....[1]....
        /*0090*/ 	.word	0x000003c0


	//   ....[2]....
        /*0094*/ 	.word	0x00000450


	//----- nvinfo : EIATTR_CRS_STACK_SIZE
	.align		4
.L_23:
        /*0098*/ 	.byte	0x04, 0x1e
        /*009a*/ 	.short	(.L_25 - .L_24)
.L_24:
        /*009c*/ 	.word	0x00000000


	//----- nvinfo : EIATTR_CBANK_PARAM_SIZE
	.align		4
.L_25:
        /*00a0*/ 	.byte	0x03, 0x19
        /*00a2*/ 	.short	0x0038


	//----- nvinfo : EIATTR_PARAM_CBANK
	.align		4
        /*00a4*/ 	.byte	0x04, 0x0a
        /*00a6*/ 	.short	(.L_27 - .L_26)
	.align		4
.L_26:
        /*00a8*/ 	.word	index@(.nv.constant0._Z7Kernel3P4NodePiS1_PbS2_iS2_)
        /*00ac*/ 	.short	0x0380
        /*00ae*/ 	.short	0x0038


	//----- nvinfo : EIATTR_SW_WAR
	.align		4
.L_27:
        /*00b0*/ 	.byte	0x04, 0x36
        /*00b2*/ 	.short	(.L_29 - .L_28)
.L_28:
        /*00b4*/ 	.word	0x00000008
.L_29:


//--------------------- .nv.callgraph             --------------------------
	.section	.nv.callgraph,"",@"SHT_CUDA_CALLGRAPH"
	.align	4
	.sectionentsize	8
	.align		4
        /*0000*/ 	.word	0x00000000
	.align		4
        /*0004*/ 	.word	0xffffffff
	.align		4
        /*0008*/ 	.word	0x00000000
	.align		4
        /*000c*/ 	.word	0xfffffffe
	.align		4
        /*0010*/ 	.word	0x00000000
	.align		4
        /*0014*/ 	.word	0xfffffffd
	.align		4
        /*0018*/ 	.word	0x00000000
	.align		4
        /*001c*/ 	.word	0xfffffffc


//--------------------- .text._Z7Kernel3P4NodePiS1_PbS2_iS2_ --------------------------
	.section	.text._Z7Kernel3P4NodePiS1_PbS2_iS2_,"ax",@progbits
	.align	128
        .global         _Z7Kernel3P4NodePiS1_PbS2_iS2_
        .type           _Z7Kernel3P4NodePiS1_PbS2_iS2_,@function
        .size           _Z7Kernel3P4NodePiS1_PbS2_iS2_,(.L_x_8 - _Z7Kernel3P4NodePiS1_PbS2_iS2_)
        .other          _Z7Kernel3P4NodePiS1_PbS2_iS2_,@"STO_CUDA_ENTRY STV_DEFAULT"
_Z7Kernel3P4NodePiS1_PbS2_iS2_:
.text._Z7Kernel3P4NodePiS1_PbS2_iS2_:
[----:B------:R-:W-:Y:S01]  /*0000*/  LDC R1, c[0x0][0x37c] ;  /* 0x0000df00ff017b82 */ /* 0x000fe20000000800 */
[----:B------:R-:W0:Y:S01]  /*0010*/  S2R R0, SR_CTAID.X ;  /* 0x0000000000007919 */ /* 0x000e220000002500 */
[----:B------:R-:W1:Y:S01]  /*0020*/  LDCU.64 UR6, c[0x0][0x398] ;  /* 0x00007300ff0677ac */ /* 0x000e620008000a00 */
[----:B------:R-:W0:Y:S01]  /*0030*/  S2R R3, SR_TID.X ;  /* 0x0000000000037919 */ /* 0x000e220000002100 */
[----:B------:R-:W2:Y:S01]  /*0040*/  LDCU.64 UR4, c[0x0][0x358] ;  /* 0x00006b00ff0477ac */ /* 0x000ea20008000a00 */
[----:B0-----:R-:W-:-:S05]  /*0050*/  IMAD R0, R0, 0x200, R3 ;  /* 0x0000020000007824 */ /* 0x001fca00078e0203 */
[----:B------:R-:W-:Y:S02]  /*0060*/  SHF.R.S32.HI R12, RZ, 0x1f, R0 ;  /* 0x0000001fff0c7819 */ /* 0x000fe40000011400 */
[----:B-1----:R-:W-:-:S04]  /*0070*/  IADD3 R4, P0, PT, R0, UR6, RZ ;  /* 0x0000000600047c10 */ /* 0x002fc8000ff1e0ff */
[----:B------:R-:W-:-:S05]  /*0080*/  IADD3.X R5, PT, PT, R12, UR7, RZ, P0, !PT ;  /* 0x000000070c057c10 */ /* 0x000fca00087fe4ff */
[----:B--2---:R-:W2:Y:S02]  /*0090*/  LDG.E.U8 R2, desc[UR4][R4.64] ;  /* 0x0000000404027981 */ /* 0x004ea4000c1e1100 */
[----:B--2---:R-:W-:-:S13]  /*00a0*/  ISETP.NE.AND P0, PT, R2, 0x1, PT ;  /* 0x000000010200780c */ /* 0x004fda0003f05270 */
[----:B------:R-:W-:Y:S05]  /*00b0*/  @P0 EXIT ;  /* 0x000000000000094d */ /* 0x000fea0003800000 */
[----:B------:R-:W0:Y:S01]  /*00c0*/  LDC.64 R2, c[0x0][0x380] ;  /* 0x0000e000ff027b82 */ /* 0x000e220000000a00 */
[----:B------:R1:W-:Y:S01]  /*00d0*/  STG.E.U8 desc[UR4][R4.64], RZ ;  /* 0x000000ff04007986 */ /* 0x0003e2000c101104 */
[----:B------:R-:W2:Y:S06]  /*00e0*/  LDCU.64 UR6, c[0x0][0x3a0] ;  /* 0x00007400ff0677ac */ /* 0x000eac0008000a00 */
[----:B------:R-:W3:Y:S01]  /*00f0*/  LDC.64 R8, c[0x0][0x390] ;  /* 0x0000e400ff087b82 */ /* 0x000ee20000000a00 */
[----:B0-----:R-:W-:-:S05]  /*0100*/  IMAD.WIDE R2, R0, 0x8, R2 ;  /* 0x0000000800027825 */ /* 0x001fca00078e0202 */
[----:B------:R-:W4:Y:S01]  /*0110*/  LDG.E R10, desc[UR4][R2.64+0x4] ;  /* 0x00000404020a7981 */ /* 0x000f22000c1e1900 */
[----:B---3--:R-:W-:-:S05]  /*0120*/  IMAD.WIDE R8, R0, 0x4, R8 ;  /* 0x0000000400087825 */ /* 0x008fca00078e0208 */
[----:B------:R1:W5:Y:S01]  /*0130*/  LDG.E R13, desc[UR4][R8.64] ;  /* 0x00000004080d7981 */ /* 0x000362000c1e1900 */
[----:B------:R-:W-:Y:S01]  /*0140*/  BSSY.RECONVERGENT B0, `(.L_x_0) ;  /* 0x0000027000007945 */ /* 0x000fe20003800200 */
[----:B------:R-:W-:Y:S02]  /*0150*/  PLOP3.LUT P0, PT, PT, PT, PT, 0x8, 0x80 ;  /* 0x000000000080781c */ /* 0x000fe40003f0e170 */
[----:B----4-:R-:W-:-:S13]  /*0160*/  ISETP.GE.AND P1, PT, R10, 0x1, PT ;  /* 0x000000010a00780c */ /* 0x010fda0003f26270 */
[----:B-12---:R-:W-:Y:S05]  /*0170*/  @!P1 BRA `(.L_x_1) ;  /* 0x00000000008c9947 */ /* 0x006fea0003800000 */
[----:B------:R-:W2:Y:S01]  /*0180*/  LDG.E R19, desc[UR4][R2.64] ;  /* 0x0000000402137981 */ /* 0x000ea2000c1e1900 */
[----:B------:R-:W0:Y:S01]  /*0190*/  LDC.64 R6, c[0x0][0x390] ;  /* 0x0000e400ff067b82 */ /* 0x000e220000000a00 */
[----:B------:R-:W-:Y:S01]  /*01a0*/  BSSY.RECONVERGENT B1, `(.L_x_2) ;  /* 0x000001e000017945 */ /* 0x000fe20003800200 */
[----:B------:R-:W-:Y:S01]  /*01b0*/  IMAD.MOV.U32 R18, RZ, RZ, R10 ;  /* 0x000000ffff127224 */ /* 0x000fe200078e000a */
[----:B------:R-:W-:-:S05]  /*01c0*/  PRMT R20, RZ, 0x7610, R20 ;  /* 0x00007610ff147816 */ /* 0x000fca0000000014 */
[----:B------:R-:W1:Y:S02]  /*01d0*/  LDC.64 R4, c[0x0][0x388] ;  /* 0x0000e200ff047b82 */ /* 0x000e640000000a00 */
[----:B012---:R-:W-:-:S07]  /*01e0*/  IMAD.MOV.U32 R21, RZ, RZ, R19 ;  /* 0x000000ffff157224 */ /* 0x007fce00078e0013 */
.L_x_6:
[----:B------:R-:W-:-:S06]  /*01f0*/  IMAD.WIDE R14, R21, 0x4, R4 ;  /* 0x00000004150e7825 */ /* 0x000fcc00078e0204 */
[----:B------:R-:W2:Y:S02]  /*0200*/  LDG.E R15, desc[UR4][R14.64] ;  /* 0x000000040e0f7981 */ /* 0x000ea4000c1e1900 */
[----:B--2---:R-:W-:-:S05]  /*0210*/  IMAD.WIDE R10, R15, 0x4, R6 ;  /* 0x000000040f0a7825 */ /* 0x004fca00078e0206 */
[----:B------:R-:W2:Y:S01]  /*0220*/  LDG.E R16, desc[UR4][R10.64] ;  /* 0x000000040a107981 */ /* 0x000ea2000c1e1900 */
[----:B------:R-:W-:Y:S01]  /*0230*/  BSSY.RECONVERGENT B2, `(.L_x_3) ;  /* 0x0000010000027945 */ /* 0x000fe20003800200 */
[----:B--2--5:R-:W-:-:S13]  /*0240*/  ISETP.GE.AND P0, PT, R13, R16, PT ;  /* 0x000000100d00720c */ /* 0x024fda0003f06270 */
[----:B------:R-:W-:Y:S05]  /*0250*/  @P0 BRA `(.L_x_4) ;  /* 0x0000000000280947 */ /* 0x000fea0003800000 */
[----:B------:R-:W0:Y:S01]  /*0260*/  LDC.64 R16, c[0x0][0x3b0] ;  /* 0x0000ec00ff107b82 */ /* 0x000e220000000a00 */
[C---:B------:R-:W-:Y:S01]  /*0270*/  IADD3 R14, P0, PT, R15.reuse, UR6, RZ ;  /* 0x000000060f0e7c10 */ /* 0x040fe2000ff1e0ff */
[----:B------:R-:W-:Y:S01]  /*0280*/  IMAD.MOV.U32 R22, RZ, RZ, 0x1 ;  /* 0x00000001ff167424 */ /* 0x000fe200078e00ff */
[----:B------:R1:W-:Y:S02]  /*0290*/  REDG.E.MIN.S32.STRONG.GPU desc[UR4][R10.64], R13 ;  /* 0x0000000d0a00798e */ /* 0x0003e4000c92e304 */
[----:B------:R-:W-:-:S05]  /*02a0*/  LEA.HI.X.SX32 R15, R15, UR7, 0x1, P0 ;  /* 0x000000070f0f7c11 */ /* 0x000fca00080f0eff */
[----:B------:R1:W-:Y:S04]  /*02b0*/  STG.E.U8 desc[UR4][R14.64], R22 ;  /* 0x000000160e007986 */ /* 0x0003e8000c101104 */
[----:B0-----:R1:W-:Y:S04]  /*02c0*/  STG.E.U8 desc[UR4][R16.64], R22 ;  /* 0x0000001610007986 */ /* 0x0013e8000c101104 */
[----:B------:R1:W5:Y:S04]  /*02d0*/  LDG.E R19, desc[UR4][R2.64] ;  /* 0x0000000402137981 */ /* 0x000368000c1e1900 */
[----:B------:R1:W5:Y:S01]  /*02e0*/  LDG.E R18, desc[UR4][R2.64+0x4] ;  /* 0x0000040402127981 */ /* 0x000362000c1e1900 */
[----:B------:R-:W-:Y:S05]  /*02f0*/  BRA `(.L_x_5) ;  /* 0x00000000000c7947 */ /* 0x000fea0003800000 */
.L_x_4:
[----:B------:R-:W-:Y:S01]  /*0300*/  ISETP.GT.AND P0, PT, R13, R16, PT ;  /* 0x000000100d00720c */ /* 0x000fe20003f04270 */
[----:B------:R-:W-:-:S03]  /*0310*/  IMAD.MOV.U32 R13, RZ, RZ, R16 ;  /* 0x000000ffff0d7224 */ /* 0x000fc600078e0010 */
[----:B------:R-:W-:-:S09]  /*0320*/  SEL R20, R20, 0x1, !P0 ;  /* 0x0000000114147807 */ /* 0x000fd20004000000 */
.L_x_5:
[----:B------:R-:W-:Y:S05]  /*0330*/  BSYNC.RECONVERGENT B2 ;  /* 0x0000000000027941 */ /* 0x000fea0003800200 */
.L_x_3:
[----:B------:R-:W-:Y:S02]  /*0340*/  VIADD R21, R21, 0x1 ;  /* 0x0000000115157836 */ /* 0x000fe40000000000 */
[----:B-1---5:R-:W-:-:S05]  /*0350*/  IMAD.IADD R10, R18, 0x1, R19 ;  /* 0x00000001120a7824 */ /* 0x022fca00078e0213 */
[----:B------:R-:W-:-:S13]  /*0360*/  ISETP.GE.AND P0, PT, R21, R10, PT ;  /* 0x0000000a1500720c */ /* 0x000fda0003f06270 */
[----:B------:R-:W-:Y:S05]  /*0370*/  @!P0 BRA `(.L_x_6) ;  /* 0xfffffffc009c8947 */ /* 0x000fea000383ffff */
[----:B------:R-:W-:Y:S05]  /*0380*/  BSYNC.RECONVERGENT B1 ;  /* 0x0000000000017941 */ /* 0x000fea0003800200 */
.L_x_2:
[----:B------:R-:W-:-:S04]  /*0390*/  LOP3.LUT R20, R20, 0xff, RZ, 0xc0, !PT ;  /* 0x000000ff14147812 */ /* 0x000fc800078ec0ff */
[----:B------:R-:W-:-:S13]  /*03a0*/  ISETP.EQ.AND P0, PT, R20, 0x1, PT ;  /* 0x000000011400780c */ /* 0x000fda0003f02270 */
.L_x_1:
[----:B------:R-:W-:Y:S05]  /*03b0*/  BSYNC.RECONVERGENT B0 ;  /* 0x0000000000007941 */ /* 0x000fea0003800200 */
.L_x_0:
[----:B------:R-:W-:Y:S05]  /*03c0*/  @!P0 EXIT ;  /* 0x000000000000894d */ /* 0x000fea0003800000 */
[----:B------:R-:W0:Y:S01]  /*03d0*/  LDCU.64 UR6, c[0x0][0x3a0] ;  /* 0x00007400ff0677ac */ /* 0x000e220008000a00 */
[----:B------:R-:W1:Y:S01]  /*03e0*/  LDC.64 R4, c[0x0][0x3b0] ;  /* 0x0000ec00ff047b82 */ /* 0x000e620000000a00 */
[----:B-----5:R-:W-:Y:S01]  /*03f0*/  REDG.E.MIN.S32.STRONG.GPU desc[UR4][R8.64], R13 ;  /* 0x0000000d0800798e */ /* 0x020fe2000c92e304 */
[----:B0-----:R-:W-:Y:S01]  /*0400*/  IADD3 R2, P0, PT, R0, UR6, RZ ;  /* 0x0000000600027c10 */ /* 0x001fe2000ff1e0ff */
[----:B------:R-:W-:-:S03]  /*0410*/  IMAD.MOV.U32 R0, RZ, RZ, 0x1 ;  /* 0x00000001ff007424 */ /* 0x000fc600078e00ff */
[----:B------:R-:W-:-:S05]  /*0420*/  IADD3.X R3, PT, PT, R12, UR7, RZ, P0, !PT ;  /* 0x000000070c037c10 */ /* 0x000fca00087fe4ff */
[----:B------:R-:W-:Y:S04]  /*0430*/  STG.E.U8 desc[UR4][R2.64], R0 ;  /* 0x0000000002007986 */ /* 0x000fe8000c101104 */
[----:B-1----:R-:W-:Y:S01]  /*0440*/  STG.E.U8 desc[UR4][R4.64], R0 ;  /* 0x0000000004007986 */ /* 0x002fe2000c101104 */
[----:B------:R-:W-:Y:S05]  /*0450*/  EXIT ;  /* 0x000000000000794d */ /* 0x000fea0003800000 */
.L_x_7:
[----:B------:R-:W-:-:S00]  /*0460*/  BRA `(.L_x_7) ;  /* 0xfffffffc00fc7947 */ /* 0x000fc0000383ffff */
[----:B------:R-:W-:-:S00]  /*0470*/  NOP ;  /* 0x0000000000007918 */ /* 0x000fc00000000000 */
        /* <DEDUP_REMOVED lines=8> */
.L_x_8:


//--------------------- .nv.shared.reserved.0     --------------------------
	.section	.nv.shared.reserved.0,"aw",@nobits
	.weak		__nv_reservedSMEM_offset_0_alias
	.size		__nv_reservedSMEM_offset_0_alias, 0, 64
	.other		__nv_reservedSMEM_offset_0_alias,@"STO_CUDA_RESERVED_SHARED STV_DEFAULT"
__nv_reservedSMEM_offset_0_alias:
	.zero		0
	.zero		64


//--------------------- .nv.constant0._Z7Kernel3P4NodePiS1_PbS2_iS2_ --------------------------
	.section	.nv.constant0._Z7Kernel3P4NodePiS1_PbS2_iS2_,"a",@progbits
	.sectionflags	@""
	.align	4
.nv.constant0._Z7Kernel3P4NodePiS1_PbS2_iS2_:
	.zero		952


//--------------------- SYMBOLS --------------------------

	.type		.nv.reservedSmem.offset0,@object
	.size		.nv.reservedSmem.offset0,0x4
